//
// Generated by NVIDIA NVVM Compiler
//
// Compiler Build ID: CL-36424714
// Cuda compilation tools, release 13.0, V13.0.88
// Based on NVVM 20.0.0
//

.version 9.0
.target sm_100
.address_size 64

	// .globl	_Z17vector_add_kernelPfS_S_i

.visible .entry _Z17vector_add_kernelPfS_S_i(
	.param .u64 .ptr .align 1 _Z17vector_add_kernelPfS_S_i_param_0,
	.param .u64 .ptr .align 1 _Z17vector_add_kernelPfS_S_i_param_1,
	.param .u64 .ptr .align 1 _Z17vector_add_kernelPfS_S_i_param_2,
	.param .u32 _Z17vector_add_kernelPfS_S_i_param_3
)
{
	.reg .pred 	%p<2>;
	.reg .b32 	%r<6>;
	.reg .b32 	%f<4>;
	.reg .b64 	%rd<11>;

	ld.param.u64 	%rd1, [_Z17vector_add_kernelPfS_S_i_param_0];
	ld.param.u64 	%rd2, [_Z17vector_add_kernelPfS_S_i_param_1];
	ld.param.u64 	%rd3, [_Z17vector_add_kernelPfS_S_i_param_2];
	ld.param.u32 	%r2, [_Z17vector_add_kernelPfS_S_i_param_3];
	mov.u32 	%r3, %tid.x;
	mov.u32 	%r4, %ntid.x;
	mov.u32 	%r5, %ctaid.x;
	mad.lo.s32 	%r1, %r4, %r5, %r3;
	setp.ge.s32 	%p1, %r1, %r2;
	@%p1 bra 	$L__BB0_2;
	cvta.to.global.u64 	%rd4, %rd2;
	cvta.to.global.u64 	%rd5, %rd3;
	cvta.to.global.u64 	%rd6, %rd1;
	mul.wide.s32 	%rd7, %r1, 4;
	add.s64 	%rd8, %rd4, %rd7;
	ld.global.f32 	%f1, [%rd8];
	add.s64 	%rd9, %rd5, %rd7;
	ld.global.f32 	%f2, [%rd9];
	add.f32 	%f3, %f1, %f2;
	add.s64 	%rd10, %rd6, %rd7;
	st.global.f32 	[%rd10], %f3;
$L__BB0_2:
	ret;

}


// ===== COMPILED SASS (sm_100) =====

	.target	sm_100

	.elftype	@"ET_EXEC"


//--------------------- .note.nv.tkinfo           --------------------------
	.section	.note.nv.tkinfo,"",@"SHT_NOTE"
	.sectionflags	@"SHF_NOTE_NV_TKINFO"
	.tkinfo
        /*0018*/ 	.word	0x00000002
        /*0030*/ 	.string	""
        /*0030*/ 	.string	"ptxas"
        /*0030*/ 	.string	"Cuda compilation tools, release 13.0, V13.0.88"
        /*0030*/ 	.string	"Build cuda_13.0.r13.0/compiler.36424714_0"
        /*0030*/ 	.string	"-arch sm_100 -m 64 "



//--------------------- .note.nv.cuinfo           --------------------------
	.section	.note.nv.cuinfo,"",@"SHT_NOTE"
	.sectionflags	@"SHF_NOTE_NV_CUINFO"
        /*0018*/ 	.short	0x0002
        /*001a*/ 	.short	0x0064
        /*001c*/ 	.short	0x0082
	.zero		2


//--------------------- .nv.info                  --------------------------
	.section	.nv.info,"",@"SHT_CUDA_INFO"
	.align	4


	//----- nvinfo : EIATTR_REGCOUNT
	.align		4
        /*0000*/ 	.byte	0x04, 0x2f
        /*0002*/ 	.short	(.L_1 - .L_0)
	.align		4
.L_0:
        /*0004*/ 	.word	index@(_Z17vector_add_kernelPfS_S_i)
        /*0008*/ 	.word	0x0000000c


	//----- nvinfo : EIATTR_FRAME_SIZE
	.align		4
.L_1:
        /*000c*/ 	.byte	0x04, 0x11
        /*000e*/ 	.short	(.L_3 - .L_2)
	.align		4
.L_2:
        /*0010*/ 	.word	index@(_Z17vector_add_kernelPfS_S_i)
        /*0014*/ 	.word	0x00000000


	//----- nvinfo : EIATTR_MIN_STACK_SIZE
	.align		4
.L_3:
        /*0018*/ 	.byte	0x04, 0x12
        /*001a*/ 	.short	(.L_5 - .L_4)
	.align		4
.L_4:
        /*001c*/ 	.word	index@(_Z17vector_add_kernelPfS_S_i)
        /*0020*/ 	.word	0x00000000
.L_5:


//--------------------- .nv.compat                --------------------------
	.section	.nv.compat,"",@"SHT_CUDA_COMPAT_INFO"
	.align	4
        /*0000*/ 	.byte	0x02, 0x09, 0x00, 0x00, 0x02, 0x02, 0x01, 0x00, 0x02, 0x05, 0x05, 0x00, 0x03, 0x07, 0x01, 0x01
        /*0010*/ 	.byte	0x02, 0x03, 0x00, 0x00, 0x02, 0x06, 0x01, 0x00, 0x04, 0x0b, 0x08, 0x00, 0x09, 0x00, 0x00, 0x00
        /*0020*/ 	.byte	0x00, 0x00, 0x00, 0x00


//--------------------- .nv.info._Z17vector_add_kernelPfS_S_i --------------------------
	.section	.nv.info._Z17vector_add_kernelPfS_S_i,"",@"SHT_CUDA_INFO"
	.sectionflags	@""
	.align	4


	//----- nvinfo : EIATTR_CUDA_API_VERSION
	.align		4
        /*0000*/ 	.byte	0x04, 0x37
        /*0002*/ 	.short	(.L_7 - .L_6)
.L_6:
        /*0004*/ 	.word	0x00000082


	//----- nvinfo : EIATTR_KPARAM_INFO
	.align		4
.L_7:
        /*0008*/ 	.byte	0x04, 0x17
        /*000a*/ 	.short	(.L_9 - .L_8)
.L_8:
        /*000c*/ 	.word	0x00000000
        /*0010*/ 	.short	0x0003
        /*0012*/ 	.short	0x0018
        /*0014*/ 	.byte	0x00, 0xf0, 0x11, 0x00


	//----- nvinfo : EIATTR_KPARAM_INFO
	.align		4
.L_9:
        /*0018*/ 	.byte	0x04, 0x17
        /*001a*/ 	.short	(.L_11 - .L_10)
.L_10:
        /*001c*/ 	.word	0x00000000
        /*0020*/ 	.short	0x0002
        /*0022*/ 	.short	0x0010
        /*0024*/ 	.byte	0x00, 0xf5, 0x21, 0x00


	//----- nvinfo : EIATTR_KPARAM_INFO
	.align		4
.L_11:
        /*0028*/ 	.byte	0x04, 0x17
        /*002a*/ 	.short	(.L_13 - .L_12)
.L_12:
        /*002c*/ 	.word	0x00000000
        /*0030*/ 	.short	0x0001
        /*0032*/ 	.short	0x0008
        /*0034*/ 	.byte	0x00, 0xf5, 0x21, 0x00


	//----- nvinfo : EIATTR_KPARAM_INFO
	.align		4
.L_13:
        /*0038*/ 	.byte	0x04, 0x17
        /*003a*/ 	.short	(.L_15 - .L_14)
.L_14:
        /*003c*/ 	.word	0x00000000
        /*0040*/ 	.short	0x0000
        /*0042*/ 	.short	0x0000
        /*0044*/ 	.byte	0x00, 0xf5, 0x21, 0x00


	//----- nvinfo : EIATTR_SPARSE_MMA_MASK
	.align		4
.L_15:
        /*0048*/ 	.byte	0x03, 0x50
        /*004a*/ 	.short	0x0000


	//----- nvinfo : EIATTR_MAXREG_COUNT
	.align		4
        /*004c*/ 	.byte	0x03, 0x1b
        /*004e*/ 	.short	0x00ff


	//----- nvinfo : EIATTR_MERCURY_ISA_VERSION
	.align		4
        /*0050*/ 	.byte	0x03, 0x5f
        /*0052*/ 	.short	0x0101


	//----- nvinfo : EIATTR_VRC_CTA_INIT_COUNT
	.align		4
        /*0054*/ 	.byte	0x02, 0x4a
	.zero		1
	.zero		1


	//----- nvinfo : EIATTR_EXIT_INSTR_OFFSETS
	.align		4
        /*0058*/ 	.byte	0x04, 0x1c
        /*005a*/ 	.short	(.L_17 - .L_16)


	//   ....[0]....
.L_16:
        /*005c*/ 	.word	0x00000070


	//   ....[1]....
        /*0060*/ 	.word	0x00000130


	//----- nvinfo : EIATTR_CBANK_PARAM_SIZE
	.align		4
.L_17:
        /*0064*/ 	.byte	0x03, 0x19
        /*0066*/ 	.short	0x001c


	//----- nvinfo : EIATTR_PARAM_CBANK
	.align		4
        /*0068*/ 	.byte	0x04, 0x0a
        /*006a*/ 	.short	(.L_19 - .L_18)
	.align		4
.L_18:
        /*006c*/ 	.word	index@(.nv.constant0._Z17vector_add_kernelPfS_S_i)
        /*0070*/ 	.short	0x0380
        /*0072*/ 	.short	0x001c


	//----- nvinfo : EIATTR_SW_WAR
	.align		4
.L_19:
        /*0074*/ 	.byte	0x04, 0x36
        /*0076*/ 	.short	(.L_21 - .L_20)
.L_20:
        /*0078*/ 	.word	0x00000008
.L_21:


//--------------------- .nv.callgraph             --------------------------
	.section	.nv.callgraph,"",@"SHT_CUDA_CALLGRAPH"
	.align	4
	.sectionentsize	8
	.align		4
        /*0000*/ 	.word	0x00000000
	.align		4
        /*0004*/ 	.word	0xffffffff
	.align		4
        /*0008*/ 	.word	0x00000000
	.align		4
        /*000c*/ 	.word	0xfffffffe
	.align		4
        /*0010*/ 	.word	0x00000000
	.align		4
        /*0014*/ 	.word	0xfffffffd
	.align		4
        /*0018*/ 	.word	0x00000000
	.align		4
        /*001c*/ 	.word	0xfffffffc


//--------------------- .text._Z17vector_add_kernelPfS_S_i --------------------------
	.section	.text._Z17vector_add_kernelPfS_S_i,"ax",@progbits
	.align	128
        .global         _Z17vector_add_kernelPfS_S_i
        .type           _Z17vector_add_kernelPfS_S_i,@function
        .size           _Z17vector_add_kernelPfS_S_i,(.L_x_1 - _Z17vector_add_kernelPfS_S_i)
        .other          _Z17vector_add_kernelPfS_S_i,@"STO_CUDA_ENTRY STV_DEFAULT"
_Z17vector_add_kernelPfS_S_i:
.text._Z17vector_add_kernelPfS_S_i:
[----:B------:R-:W-:Y:S01]  /*0000*/  LDC R1, c[0x0][0x37c] ;  /* 0x0000df00ff017b82 */ /* 0x000fe20000000800 */
[----:B------:R-:W0:Y:S01]  /*0010*/  S2R R9, SR_TID.X ;  /* 0x0000000000097919 */ /* 0x000e220000002100 */
[----:B------:R-:W0:Y:S01]  /*0020*/  LDCU UR4, c[0x0][0x360] ;  /* 0x00006c00ff0477ac */ /* 0x000e220008000800 */
[----:B------:R-:W0:Y:S01]  /*0030*/  S2R R0, SR_CTAID.X ;  /* 0x0000000000007919 */ /* 0x000e220000002500 */
[----:B------:R-:W1:Y:S01]  /*0040*/  LDCU UR5, c[0x0][0x398] ;  /* 0x00007300ff0577ac */ /* 0x000e620008000800 */
[----:B0-----:R-:W-:-:S05]  /*0050*/  IMAD R9, R0, UR4, R9 ;  /* 0x0000000400097c24 */ /* 0x001fca000f8e0209 */
[----:B-1----:R-:W-:-:S13]  /*0060*/  ISETP.GE.AND P0, PT, R9, UR5, PT ;  /* 0x0000000509007c0c */ /* 0x002fda000bf06270 */
[----:B------:R-:W-:Y:S05]  /*0070*/  @P0 EXIT ;  /* 0x000000000000094d */ /* 0x000fea0003800000 */
[----:B------:R-:W0:Y:S01]  /*0080*/  LDC.64 R2, c[0x0][0x388] ;  /* 0x0000e200ff027b82 */ /* 0x000e220000000a00 */
[----:B------:R-:W1:Y:S07]  /*0090*/  LDCU.64 UR4, c[0x0][0x358] ;  /* 0x00006b00ff0477ac */ /* 0x000e6e0008000a00 */
[----:B------:R-:W2:Y:S08]  /*00a0*/  LDC.64 R4, c[0x0][0x390] ;  /* 0x0000e400ff047b82 */ /* 0x000eb00000000a00 */
[----:B------:R-:W3:Y:S01]  /*00b0*/  LDC.64 R6, c[0x0][0x380] ;  /* 0x0000e000ff067b82 */ /* 0x000ee20000000a00 */
[----:B0-----:R-:W-:-:S06]  /*00c0*/  IMAD.WIDE R2, R9, 0x4, R2 ;  /* 0x0000000409027825 */ /* 0x001fcc00078e0202 */
[----:B-1----:R-:W4:Y:S01]  /*00d0*/  LDG.E R2, desc[UR4][R2.64] ;  /* 0x0000000402027981 */ /* 0x002f22000c1e1900 */
[----:B--2---:R-:W-:-:S06]  /*00e0*/  IMAD.WIDE R4, R9, 0x4, R4 ;  /* 0x0000000409047825 */ /* 0x004fcc00078e0204 */
[----:B------:R-:W4:Y:S01]  /*00f0*/  LDG.E R5, desc[UR4][R4.64] ;  /* 0x0000000404057981 */ /* 0x000f22000c1e1900 */
[----:B---3--:R-:W-:-:S04]  /*0100*/  IMAD.WIDE R6, R9, 0x4, R6 ;  /* 0x0000000409067825 */ /* 0x008fc800078e0206 */
[----:B----4-:R-:W-:-:S05]  /*0110*/  FADD R9, R2, R5 ;  /* 0x0000000502097221 */ /* 0x010fca0000000000 */
[----:B------:R-:W-:Y:S01]  /*0120*/  STG.E desc[UR4][R6.64], R9 ;  /* 0x0000000906007986 */ /* 0x000fe2000c101904 */
[----:B------:R-:W-:Y:S05]  /*0130*/  EXIT ;  /* 0x000000000000794d */ /* 0x000fea0003800000 */
.L_x_0:
[----:B------:R-:W-:-:S00]  /*0140*/  BRA `(.L_x_0) ;  /* 0xfffffffc00fc7947 */ /* 0x000fc0000383ffff */
[----:B------:R-:W-:-:S00]  /*0150*/  NOP ;  /* 0x0000000000007918 */ /* 0x000fc00000000000 */
        /* <DEDUP_REMOVED lines=10> */
.L_x_1:


//--------------------- .nv.shared.reserved.0     --------------------------
	.section	.nv.shared.reserved.0,"aw",@nobits
	.weak		__nv_reservedSMEM_offset_0_alias
	.size		__nv_reservedSMEM_offset_0_alias, 0, 64
	.other		__nv_reservedSMEM_offset_0_alias,@"STO_CUDA_RESERVED_SHARED STV_DEFAULT"
__nv_reservedSMEM_offset_0_alias:
	.zero		0
	.zero		64


//--------------------- .nv.constant0._Z17vector_add_kernelPfS_S_i --------------------------
	.section	.nv.constant0._Z17vector_add_kernelPfS_S_i,"a",@progbits
	.sectionflags	@""
	.align	4
.nv.constant0._Z17vector_add_kernelPfS_S_i:
	.zero		924


//--------------------- SYMBOLS --------------------------

	.type		.nv.reservedSmem.offset0,@object
	.size		.nv.reservedSmem.offset0,0x4
